//
// Generated by NVIDIA NVVM Compiler
//
// Compiler Build ID: CL-36424714
// Cuda compilation tools, release 13.0, V13.0.88
// Based on NVVM 20.0.0
//

.version 9.0
.target sm_100
.address_size 64

	// .globl	_Z14sigmoid_kernelPfS_i

.visible .entry _Z14sigmoid_kernelPfS_i(
	.param .u64 .ptr .align 1 _Z14sigmoid_kernelPfS_i_param_0,
	.param .u64 .ptr .align 1 _Z14sigmoid_kernelPfS_i_param_1,
	.param .u32 _Z14sigmoid_kernelPfS_i_param_2
)
{
	.reg .pred 	%p<2>;
	.reg .b32 	%r<8>;
	.reg .b32 	%f<15>;
	.reg .b64 	%rd<8>;
	.reg .b64 	%fd<4>;

	ld.param.u64 	%rd1, [_Z14sigmoid_kernelPfS_i_param_0];
	ld.param.u64 	%rd2, [_Z14sigmoid_kernelPfS_i_param_1];
	ld.param.u32 	%r2, [_Z14sigmoid_kernelPfS_i_param_2];
	mov.u32 	%r3, %ctaid.x;
	mov.u32 	%r4, %ntid.x;
	mov.u32 	%r5, %tid.x;
	mad.lo.s32 	%r1, %r3, %r4, %r5;
	setp.ge.s32 	%p1, %r1, %r2;
	@%p1 bra 	$L__BB0_2;
	cvta.to.global.u64 	%rd3, %rd1;
	cvta.to.global.u64 	%rd4, %rd2;
	mul.wide.s32 	%rd5, %r1, 4;
	add.s64 	%rd6, %rd3, %rd5;
	ld.global.f32 	%f1, [%rd6];
	fma.rn.f32 	%f2, %f1, 0fBBBB989D, 0f3F000000;
	cvt.sat.f32.f32 	%f3, %f2;
	mov.f32 	%f4, 0f4B400001;
	mov.f32 	%f5, 0f437C0000;
	fma.rm.f32 	%f6, %f3, %f5, %f4;
	add.f32 	%f7, %f6, 0fCB40007F;
	neg.f32 	%f8, %f7;
	fma.rn.f32 	%f9, %f1, 0fBFB8AA3B, %f8;
	fma.rn.f32 	%f10, %f1, 0fB2A57060, %f9;
	mov.b32 	%r6, %f6;
	shl.b32 	%r7, %r6, 23;
	mov.b32 	%f11, %r7;
	ex2.approx.ftz.f32 	%f12, %f10;
	mul.f32 	%f13, %f12, %f11;
	cvt.f64.f32 	%fd1, %f13;
	add.f64 	%fd2, %fd1, 0d3FF0000000000000;
	rcp.rn.f64 	%fd3, %fd2;
	cvt.rn.f32.f64 	%f14, %fd3;
	add.s64 	%rd7, %rd4, %rd5;
	st.global.f32 	[%rd7], %f14;
$L__BB0_2:
	ret;

}


// ===== COMPILED SASS (sm_100) =====

	.target	sm_100

	.elftype	@"ET_EXEC"


//--------------------- .note.nv.tkinfo           --------------------------
	.section	.note.nv.tkinfo,"",@"SHT_NOTE"
	.sectionflags	@"SHF_NOTE_NV_TKINFO"
	.tkinfo
        /*0018*/ 	.word	0x00000002
        /*0030*/ 	.string	""
        /*0030*/ 	.string	"ptxas"
        /*0030*/ 	.string	"Cuda compilation tools, release 13.0, V13.0.88"
        /*0030*/ 	.string	"Build cuda_13.0.r13.0/compiler.36424714_0"
        /*0030*/ 	.string	"-arch sm_100 -m 64 "



//--------------------- .note.nv.cuinfo           --------------------------
	.section	.note.nv.cuinfo,"",@"SHT_NOTE"
	.sectionflags	@"SHF_NOTE_NV_CUINFO"
        /*0018*/ 	.short	0x0002
        /*001a*/ 	.short	0x0064
        /*001c*/ 	.short	0x0082
	.zero		2


//--------------------- .nv.info                  --------------------------
	.section	.nv.info,"",@"SHT_CUDA_INFO"
	.align	4


	//----- nvinfo : EIATTR_REGCOUNT
	.align		4
        /*0000*/ 	.byte	0x04, 0x2f
        /*0002*/ 	.short	(.L_1 - .L_0)
	.align		4
.L_0:
        /*0004*/ 	.word	index@(_Z14sigmoid_kernelPfS_i)
        /*0008*/ 	.word	0x0000000e


	//----- nvinfo : EIATTR_FRAME_SIZE
	.align		4
.L_1:
        /*000c*/ 	.byte	0x04, 0x11
        /*000e*/ 	.short	(.L_3 - .L_2)
	.align		4
.L_2:
        /*0010*/ 	.word	index@($__internal_0_$__cuda_sm20_dblrcp_rn_slowpath_v3)
        /*0014*/ 	.word	0x00000000


	//----- nvinfo : EIATTR_FRAME_SIZE
	.align		4
.L_3:
        /*0018*/ 	.byte	0x04, 0x11
        /*001a*/ 	.short	(.L_5 - .L_4)
	.align		4
.L_4:
        /*001c*/ 	.word	index@(_Z14sigmoid_kernelPfS_i)
        /*0020*/ 	.word	0x00000000


	//----- nvinfo : EIATTR_MIN_STACK_SIZE
	.align		4
.L_5:
        /*0024*/ 	.byte	0x04, 0x12
        /*0026*/ 	.short	(.L_7 - .L_6)
	.align		4
.L_6:
        /*0028*/ 	.word	index@(_Z14sigmoid_kernelPfS_i)
        /*002c*/ 	.word	0x00000000
.L_7:


//--------------------- .nv.compat                --------------------------
	.section	.nv.compat,"",@"SHT_CUDA_COMPAT_INFO"
	.align	4
        /*0000*/ 	.byte	0x02, 0x09, 0x00, 0x00, 0x02, 0x02, 0x01, 0x00, 0x02, 0x05, 0x05, 0x00, 0x03, 0x07, 0x01, 0x01
        /*0010*/ 	.byte	0x02, 0x03, 0x00, 0x00, 0x02, 0x06, 0x01, 0x00, 0x04, 0x0b, 0x08, 0x00, 0x01, 0x00, 0x00, 0x00
        /*0020*/ 	.byte	0x00, 0x00, 0x00, 0x00


//--------------------- .nv.info._Z14sigmoid_kernelPfS_i --------------------------
	.section	.nv.info._Z14sigmoid_kernelPfS_i,"",@"SHT_CUDA_INFO"
	.sectionflags	@""
	.align	4


	//----- nvinfo : EIATTR_CUDA_API_VERSION
	.align		4
        /*0000*/ 	.byte	0x04, 0x37
        /*0002*/ 	.short	(.L_9 - .L_8)
.L_8:
        /*0004*/ 	.word	0x00000082


	//----- nvinfo : EIATTR_KPARAM_INFO
	.align		4
.L_9:
        /*0008*/ 	.byte	0x04, 0x17
        /*000a*/ 	.short	(.L_11 - .L_10)
.L_10:
        /*000c*/ 	.word	0x00000000
        /*0010*/ 	.short	0x0002
        /*0012*/ 	.short	0x0010
        /*0014*/ 	.byte	0x00, 0xf0, 0x11, 0x00


	//----- nvinfo : EIATTR_KPARAM_INFO
	.align		4
.L_11:
        /*0018*/ 	.byte	0x04, 0x17
        /*001a*/ 	.short	(.L_13 - .L_12)
.L_12:
        /*001c*/ 	.word	0x00000000
        /*0020*/ 	.short	0x0001
        /*0022*/ 	.short	0x0008
        /*0024*/ 	.byte	0x00, 0xf5, 0x21, 0x00


	//----- nvinfo : EIATTR_KPARAM_INFO
	.align		4
.L_13:
        /*0028*/ 	.byte	0x04, 0x17
        /*002a*/ 	.short	(.L_15 - .L_14)
.L_14:
        /*002c*/ 	.word	0x00000000
        /*0030*/ 	.short	0x0000
        /*0032*/ 	.short	0x0000
        /*0034*/ 	.byte	0x00, 0xf5, 0x21, 0x00


	//----- nvinfo : EIATTR_SPARSE_MMA_MASK
	.align		4
.L_15:
        /*0038*/ 	.byte	0x03, 0x50
        /*003a*/ 	.short	0x0000


	//----- nvinfo : EIATTR_MAXREG_COUNT
	.align		4
        /*003c*/ 	.byte	0x03, 0x1b
        /*003e*/ 	.short	0x00ff


	//----- nvinfo : EIATTR_MERCURY_ISA_VERSION
	.align		4
        /*0040*/ 	.byte	0x03, 0x5f
        /*0042*/ 	.short	0x0101


	//----- nvinfo : EIATTR_VRC_CTA_INIT_COUNT
	.align		4
        /*0044*/ 	.byte	0x02, 0x4a
	.zero		1
	.zero		1


	//----- nvinfo : EIATTR_EXIT_INSTR_OFFSETS
	.align		4
        /*0048*/ 	.byte	0x04, 0x1c
        /*004a*/ 	.short	(.L_17 - .L_16)


	//   ....[0]....
.L_16:
        /*004c*/ 	.word	0x00000070


	//   ....[1]....
        /*0050*/ 	.word	0x000002b0


	//----- nvinfo : EIATTR_CRS_STACK_SIZE
	.align		4
.L_17:
        /*0054*/ 	.byte	0x04, 0x1e
        /*0056*/ 	.short	(.L_19 - .L_18)
.L_18:
        /*0058*/ 	.word	0x00000000


	//----- nvinfo : EIATTR_CBANK_PARAM_SIZE
	.align		4
.L_19:
        /*005c*/ 	.byte	0x03, 0x19
        /*005e*/ 	.short	0x0014


	//----- nvinfo : EIATTR_PARAM_CBANK
	.align		4
        /*0060*/ 	.byte	0x04, 0x0a
        /*0062*/ 	.short	(.L_21 - .L_20)
	.align		4
.L_20:
        /*0064*/ 	.word	index@(.nv.constant0._Z14sigmoid_kernelPfS_i)
        /*0068*/ 	.short	0x0380
        /*006a*/ 	.short	0x0014


	//----- nvinfo : EIATTR_SW_WAR
	.align		4
.L_21:
        /*006c*/ 	.byte	0x04, 0x36
        /*006e*/ 	.short	(.L_23 - .L_22)
.L_22:
        /*0070*/ 	.word	0x00000008
.L_23:


//--------------------- .nv.callgraph             --------------------------
	.section	.nv.callgraph,"",@"SHT_CUDA_CALLGRAPH"
	.align	4
	.sectionentsize	8
	.align		4
        /*0000*/ 	.word	0x00000000
	.align		4
        /*0004*/ 	.word	0xffffffff
	.align		4
        /*0008*/ 	.word	0x00000000
	.align		4
        /*000c*/ 	.word	0xfffffffe
	.align		4
        /*0010*/ 	.word	0x00000000
	.align		4
        /*0014*/ 	.word	0xfffffffd
	.align		4
        /*0018*/ 	.word	0x00000000
	.align		4
        /*001c*/ 	.word	0xfffffffc


//--------------------- .text._Z14sigmoid_kernelPfS_i --------------------------
	.section	.text._Z14sigmoid_kernelPfS_i,"ax",@progbits
	.align	128
        .global         _Z14sigmoid_kernelPfS_i
        .type           _Z14sigmoid_kernelPfS_i,@function
        .size           _Z14sigmoid_kernelPfS_i,(.L_x_7 - _Z14sigmoid_kernelPfS_i)
        .other          _Z14sigmoid_kernelPfS_i,@"STO_CUDA_ENTRY STV_DEFAULT"
_Z14sigmoid_kernelPfS_i:
.text._Z14sigmoid_kernelPfS_i:
[----:B------:R-:W-:Y:S01]  /*0000*/  LDC R1, c[0x0][0x37c] ;  /* 0x0000df00ff017b82 */ /* 0x000fe20000000800 */
[----:B------:R-:W0:Y:S07]  /*0010*/  S2R R3, SR_TID.X ;  /* 0x0000000000037919 */ /* 0x000e2e0000002100 */
[----:B------:R-:W0:Y:S01]  /*0020*/  S2UR UR4, SR_CTAID.X ;  /* 0x00000000000479c3 */ /* 0x000e220000002500 */
[----:B------:R-:W1:Y:S07]  /*0030*/  LDCU UR5, c[0x0][0x390] ;  /* 0x00007200ff0577ac */ /* 0x000e6e0008000800 */
[----:B------:R-:W0:Y:S02]  /*0040*/  LDC R0, c[0x0][0x360] ;  /* 0x0000d800ff007b82 */ /* 0x000e240000000800 */
[----:B0-----:R-:W-:-:S05]  /*0050*/  IMAD R0, R0, UR4, R3 ;  /* 0x0000000400007c24 */ /* 0x001fca000f8e0203 */
[----:B-1----:R-:W-:-:S13]  /*0060*/  ISETP.GE.AND P0, PT, R0, UR5, PT ;  /* 0x0000000500007c0c */ /* 0x002fda000bf06270 */
[----:B------:R-:W-:Y:S05]  /*0070*/  @P0 EXIT ;  /* 0x000000000000094d */ /* 0x000fea0003800000 */
[----:B------:R-:W0:Y:S01]  /*0080*/  LDC.64 R2, c[0x0][0x380] ;  /* 0x0000e000ff027b82 */ /* 0x000e220000000a00 */
[----:B------:R-:W1:Y:S01]  /*0090*/  LDCU.64 UR4, c[0x0][0x358] ;  /* 0x00006b00ff0477ac */ /* 0x000e620008000a00 */
[----:B0-----:R-:W-:-:S06]  /*00a0*/  IMAD.WIDE R2, R0, 0x4, R2 ;  /* 0x0000000400027825 */ /* 0x001fcc00078e0202 */
[----:B-1----:R-:W2:Y:S01]  /*00b0*/  LDG.E R2, desc[UR4][R2.64] ;  /* 0x0000000402027981 */ /* 0x002ea2000c1e1900 */
[----:B------:R-:W-:Y:S01]  /*00c0*/  IMAD.MOV.U32 R5, RZ, RZ, 0x3bbb989d ;  /* 0x3bbb989dff057424 */ /* 0x000fe200078e00ff */
[----:B------:R-:W-:Y:S01]  /*00d0*/  BSSY.RECONVERGENT B0, `(.L_x_0) ;  /* 0x0000019000007945 */ /* 0x000fe20003800200 */
[----:B------:R-:W-:Y:S02]  /*00e0*/  IMAD.MOV.U32 R7, RZ, RZ, 0x437c0000 ;  /* 0x437c0000ff077424 */ /* 0x000fe400078e00ff */
[----:B--2---:R-:W-:-:S04]  /*00f0*/  FFMA.SAT R4, R2, -R5, 0.5 ;  /* 0x3f00000002047423 */ /* 0x004fc80000002805 */
[----:B------:R-:W-:-:S04]  /*0100*/  FFMA.RM R4, R4, R7, 12582913 ;  /* 0x4b40000104047423 */ /* 0x000fc80000004007 */
[C---:B------:R-:W-:Y:S01]  /*0110*/  FADD R5, R4.reuse, -12583039 ;  /* 0xcb40007f04057421 */ /* 0x040fe20000000000 */
[----:B------:R-:W-:-:S03]  /*0120*/  SHF.L.U32 R4, R4, 0x17, RZ ;  /* 0x0000001704047819 */ /* 0x000fc600000006ff */
[----:B------:R-:W-:-:S04]  /*0130*/  FFMA R5, R2, -1.4426950216293334961, -R5 ;  /* 0xbfb8aa3b02057823 */ /* 0x000fc80000000805 */
[----:B------:R-:W-:-:S04]  /*0140*/  FFMA R10, R2, -1.925963033500011079e-08, R5 ;  /* 0xb2a57060020a7823 */ /* 0x000fc80000000005 */
[----:B------:R-:W0:Y:S02]  /*0150*/  MUFU.EX2 R5, R10 ;  /* 0x0000000a00057308 */ /* 0x000e240000000800 */
[----:B0-----:R-:W-:-:S06]  /*0160*/  FMUL R11, R4, R5 ;  /* 0x00000005040b7220 */ /* 0x001fcc0000400000 */
[----:B------:R-:W0:Y:S02]  /*0170*/  F2F.F64.F32 R2, R11 ;  /* 0x0000000b00027310 */ /* 0x000e240000201800 */
[----:B0-----:R-:W-:-:S06]  /*0180*/  DADD R4, R2, 1 ;  /* 0x3ff0000002047429 */ /* 0x001fcc0000000000 */
[----:B------:R-:W0:Y:S04]  /*0190*/  MUFU.RCP64H R3, R5 ;  /* 0x0000000500037308 */ /* 0x000e280000001800 */
[----:B------:R-:W-:-:S05]  /*01a0*/  VIADD R2, R5, 0x300402 ;  /* 0x0030040205027836 */ /* 0x000fca0000000000 */
[----:B------:R-:W-:Y:S01]  /*01b0*/  FSETP.GEU.AND P0, PT, |R2|, 5.8789094863358348022e-39, PT ;  /* 0x004004020200780b */ /* 0x000fe20003f0e200 */
[----:B0-----:R-:W-:-:S08]  /*01c0*/  DFMA R6, -R4, R2, 1 ;  /* 0x3ff000000406742b */ /* 0x001fd00000000102 */
[----:B------:R-:W-:-:S08]  /*01d0*/  DFMA R6, R6, R6, R6 ;  /* 0x000000060606722b */ /* 0x000fd00000000006 */
[----:B------:R-:W-:-:S08]  /*01e0*/  DFMA R6, R2, R6, R2 ;  /* 0x000000060206722b */ /* 0x000fd00000000002 */
[----:B------:R-:W-:-:S08]  /*01f0*/  DFMA R8, -R4, R6, 1 ;  /* 0x3ff000000408742b */ /* 0x000fd00000000106 */
[----:B------:R-:W-:Y:S01]  /*0200*/  DFMA R6, R6, R8, R6 ;  /* 0x000000080606722b */ /* 0x000fe20000000006 */
[----:B------:R-:W-:Y:S10]  /*0210*/  @P0 BRA `(.L_x_1) ;  /* 0x0000000000100947 */ /* 0x000ff40003800000 */
[----:B------:R-:W-:-:S04]  /*0220*/  LOP3.LUT R2, R5, 0x7fffffff, RZ, 0xc0, !PT ;  /* 0x7fffffff05027812 */ /* 0x000fc800078ec0ff */
[----:B------:R-:W-:Y:S02]  /*0230*/  IADD3 R8, PT, PT, R2, -0x100000, RZ ;  /* 0xfff0000002087810 */ /* 0x000fe40007ffe0ff */
[----:B------:R-:W-:-:S07]  /*0240*/  MOV R2, 0x260 ;  /* 0x0000026000027802 */ /* 0x000fce0000000f00 */
[----:B------:R-:W-:Y:S05]  /*0250*/  CALL.REL.NOINC `($__internal_0_$__cuda_sm20_dblrcp_rn_slowpath_v3) ;  /* 0x0000000000187944 */ /* 0x000fea0003c00000 */
.L_x_1:
[----:B------:R-:W-:Y:S05]  /*0260*/  BSYNC.RECONVERGENT B0 ;  /* 0x0000000000007941 */ /* 0x000fea0003800200 */
.L_x_0:
[----:B------:R-:W0:Y:S01]  /*0270*/  LDC.64 R2, c[0x0][0x388] ;  /* 0x0000e200ff027b82 */ /* 0x000e220000000a00 */
[----:B------:R-:W1:Y:S01]  /*0280*/  F2F.F32.F64 R7, R6 ;  /* 0x0000000600077310 */ /* 0x000e620000301000 */
[----:B0-----:R-:W-:-:S05]  /*0290*/  IMAD.WIDE R2, R0, 0x4, R2 ;  /* 0x0000000400027825 */ /* 0x001fca00078e0202 */
[----:B-1----:R-:W-:Y:S01]  /*02a0*/  STG.E desc[UR4][R2.64], R7 ;  /* 0x0000000702007986 */ /* 0x002fe2000c101904 */
[----:B------:R-:W-:Y:S05]  /*02b0*/  EXIT ;  /* 0x000000000000794d */ /* 0x000fea0003800000 */
        .weak           $__internal_0_$__cuda_sm20_dblrcp_rn_slowpath_v3
        .type           $__internal_0_$__cuda_sm20_dblrcp_rn_slowpath_v3,@function
        .size           $__internal_0_$__cuda_sm20_dblrcp_rn_slowpath_v3,(.L_x_7 - $__internal_0_$__cuda_sm20_dblrcp_rn_slowpath_v3)
$__internal_0_$__cuda_sm20_dblrcp_rn_slowpath_v3:
[----:B------:R-:W-:Y:S01]  /*02c0*/  DSETP.GTU.AND P0, PT, |R4|, +INF , PT ;  /* 0x7ff000000400742a */ /* 0x000fe20003f0c200 */
[----:B------:R-:W-:-:S13]  /*02d0*/  BSSY.RECONVERGENT B1, `(.L_x_2) ;  /* 0x0000023000017945 */ /* 0x000fda0003800200 */
[----:B------:R-:W-:Y:S05]  /*02e0*/  @P0 BRA `(.L_x_3) ;  /* 0x00000000007c0947 */ /* 0x000fea0003800000 */
[----:B------:R-:W-:-:S05]  /*02f0*/  LOP3.LUT R3, R5, 0x7fffffff, RZ, 0xc0, !PT ;  /* 0x7fffffff05037812 */ /* 0x000fca00078ec0ff */
[----:B------:R-:W-:-:S05]  /*0300*/  VIADD R6, R3, 0xffffffff ;  /* 0xffffffff03067836 */ /* 0x000fca0000000000 */
[----:B------:R-:W-:-:S13]  /*0310*/  ISETP.GE.U32.AND P0, PT, R6, 0x7fefffff, PT ;  /* 0x7fefffff0600780c */ /* 0x000fda0003f06070 */
[----:B------:R-:W-:Y:S02]  /*0320*/  @P0 LOP3.LUT R7, R5, 0x7ff00000, RZ, 0x3c, !PT ;  /* 0x7ff0000005070812 */ /* 0x000fe400078e3cff */
[----:B------:R-:W-:Y:S01]  /*0330*/  @P0 MOV R6, RZ ;  /* 0x000000ff00060202 */ /* 0x000fe20000000f00 */
[----:B------:R-:W-:Y:S06]  /*0340*/  @P0 BRA `(.L_x_4) ;  /* 0x00000000006c0947 */ /* 0x000fec0003800000 */
[----:B------:R-:W-:-:S13]  /*0350*/  ISETP.GE.U32.AND P0, PT, R3, 0x1000001, PT ;  /* 0x010000010300780c */ /* 0x000fda0003f06070 */
[----:B------:R-:W-:Y:S05]  /*0360*/  @!P0 BRA `(.L_x_5) ;  /* 0x0000000000348947 */ /* 0x000fea0003800000 */
[----:B------:R-:W-:Y:S01]  /*0370*/  VIADD R7, R5, 0xc0200000 ;  /* 0xc020000005077836 */ /* 0x000fe20000000000 */
[----:B------:R-:W-:-:S03]  /*0380*/  MOV R6, R4 ;  /* 0x0000000400067202 */ /* 0x000fc60000000f00 */
[----:B------:R-:W0:Y:S03]  /*0390*/  MUFU.RCP64H R9, R7 ;  /* 0x0000000700097308 */ /* 0x000e260000001800 */
[----:B0-----:R-:W-:-:S08]  /*03a0*/  DFMA R10, -R6, R8, 1 ;  /* 0x3ff00000060a742b */ /* 0x001fd00000000108 */
[----:B------:R-:W-:-:S08]  /*03b0*/  DFMA R10, R10, R10, R10 ;  /* 0x0000000a0a0a722b */ /* 0x000fd0000000000a */
[----:B------:R-:W-:-:S08]  /*03c0*/  DFMA R10, R8, R10, R8 ;  /* 0x0000000a080a722b */ /* 0x000fd00000000008 */
[----:B------:R-:W-:-:S08]  /*03d0*/  DFMA R8, -R6, R10, 1 ;  /* 0x3ff000000608742b */ /* 0x000fd0000000010a */
[----:B------:R-:W-:-:S08]  /*03e0*/  DFMA R8, R10, R8, R10 ;  /* 0x000000080a08722b */ /* 0x000fd0000000000a */
[----:B------:R-:W-:-:S08]  /*03f0*/  DMUL R8, R8, 2.2250738585072013831e-308 ;  /* 0x0010000008087828 */ /* 0x000fd00000000000 */
[----:B------:R-:W-:-:S08]  /*0400*/  DFMA R4, -R4, R8, 1 ;  /* 0x3ff000000404742b */ /* 0x000fd00000000108 */
[----:B------:R-:W-:-:S08]  /*0410*/  DFMA R4, R4, R4, R4 ;  /* 0x000000040404722b */ /* 0x000fd00000000004 */
[----:B------:R-:W-:Y:S01]  /*0420*/  DFMA R6, R8, R4, R8 ;  /* 0x000000040806722b */ /* 0x000fe20000000008 */
[----:B------:R-:W-:Y:S10]  /*0430*/  BRA `(.L_x_4) ;  /* 0x0000000000307947 */ /* 0x000ff40003800000 */
.L_x_5:
[----:B------:R-:W-:Y:S01]  /*0440*/  DMUL R4, R4, 8.11296384146066816958e+31 ;  /* 0x4690000004047828 */ /* 0x000fe20000000000 */
[----:B------:R-:W-:-:S05]  /*0450*/  IMAD.MOV.U32 R6, RZ, RZ, R8 ;  /* 0x000000ffff067224 */ /* 0x000fca00078e0008 */
[----:B------:R-:W0:Y:S02]  /*0460*/  MUFU.RCP64H R7, R5 ;  /* 0x0000000500077308 */ /* 0x000e240000001800 */
[----:B0-----:R-:W-:-:S08]  /*0470*/  DFMA R8, -R4, R6, 1 ;  /* 0x3ff000000408742b */ /* 0x001fd00000000106 */
[----:B------:R-:W-:-:S08]  /*0480*/  DFMA R8, R8, R8, R8 ;  /* 0x000000080808722b */ /* 0x000fd00000000008 */
[----:B------:R-:W-:-:S08]  /*0490*/  DFMA R8, R6, R8, R6 ;  /* 0x000000080608722b */ /* 0x000fd00000000006 */
[----:B------:R-:W-:-:S08]  /*04a0*/  DFMA R6, -R4, R8, 1 ;  /* 0x3ff000000406742b */ /* 0x000fd00000000108 */
[----:B------:R-:W-:-:S08]  /*04b0*/  DFMA R6, R8, R6, R8 ;  /* 0x000000060806722b */ /* 0x000fd00000000008 */
[----:B------:R-:W-:Y:S01]  /*04c0*/  DMUL R6, R6, 8.11296384146066816958e+31 ;  /* 0x4690000006067828 */ /* 0x000fe20000000000 */
[----:B------:R-:W-:Y:S10]  /*04d0*/  BRA `(.L_x_4) ;  /* 0x0000000000087947 */ /* 0x000ff40003800000 */
.L_x_3:
[----:B------:R-:W-:Y:S02]  /*04e0*/  LOP3.LUT R7, R5, 0x80000, RZ, 0xfc, !PT ;  /* 0x0008000005077812 */ /* 0x000fe400078efcff */
[----:B------:R-:W-:-:S07]  /*04f0*/  MOV R6, R4 ;  /* 0x0000000400067202 */ /* 0x000fce0000000f00 */
.L_x_4:
[----:B------:R-:W-:Y:S05]  /*0500*/  BSYNC.RECONVERGENT B1 ;  /* 0x0000000000017941 */ /* 0x000fea0003800200 */
.L_x_2:
[----:B------:R-:W-:-:S04]  /*0510*/  MOV R3, 0x0 ;  /* 0x0000000000037802 */ /* 0x000fc80000000f00 */
[----:B------:R-:W-:Y:S05]  /*0520*/  RET.REL.NODEC R2 `(_Z14sigmoid_kernelPfS_i) ;  /* 0xfffffff802b47950 */ /* 0x000fea0003c3ffff */
.L_x_6:
[----:B------:R-:W-:-:S00]  /*0530*/  BRA `(.L_x_6) ;  /* 0xfffffffc00fc7947 */ /* 0x000fc0000383ffff */
[----:B------:R-:W-:-:S00]  /*0540*/  NOP ;  /* 0x0000000000007918 */ /* 0x000fc00000000000 */
        /* <DEDUP_REMOVED lines=11> */
.L_x_7:


//--------------------- .nv.shared.reserved.0     --------------------------
	.section	.nv.shared.reserved.0,"aw",@nobits
	.weak		__nv_reservedSMEM_offset_0_alias
	.size		__nv_reservedSMEM_offset_0_alias, 0, 64
	.other		__nv_reservedSMEM_offset_0_alias,@"STO_CUDA_RESERVED_SHARED STV_DEFAULT"
__nv_reservedSMEM_offset_0_alias:
	.zero		0
	.zero		64


//--------------------- .nv.constant0._Z14sigmoid_kernelPfS_i --------------------------
	.section	.nv.constant0._Z14sigmoid_kernelPfS_i,"a",@progbits
	.sectionflags	@""
	.align	4
.nv.constant0._Z14sigmoid_kernelPfS_i:
	.zero		916


//--------------------- SYMBOLS --------------------------

	.type		.nv.reservedSmem.offset0,@object
	.size		.nv.reservedSmem.offset0,0x4
